//
// Generated by NVIDIA NVVM Compiler
//
// Compiler Build ID: CL-36424714
// Cuda compilation tools, release 13.0, V13.0.88
// Based on NVVM 20.0.0
//

.version 9.0
.target sm_100
.address_size 64

	// .globl	_ZN3cub18CUB_300001_SM_10006detail11EmptyKernelIvEEvv
.global .align 4 .b8 precalc_xorwow_matrix[102400];
.global .align 4 .b8 precalc_xorwow_offset_matrix[102400];
.global .align 4 .b8 mrg32k3aM1[2304];
.global .align 4 .b8 mrg32k3aM2[2304];
.global .align 4 .b8 mrg32k3aM1SubSeq[2016];
.global .align 4 .b8 mrg32k3aM2SubSeq[2016];
.global .align 4 .b8 mrg32k3aM1Seq[2304];
.global .align 4 .b8 mrg32k3aM2Seq[2304];
.const .align 8 .b8 __cr_lgamma_table[72];
.global .align 1 .b8 _ZN40_INTERNAL_d324c83f_4_k_cu_3790cafe_279604cuda3std3__45__cpo5beginE[1];
.global .align 1 .b8 _ZN40_INTERNAL_d324c83f_4_k_cu_3790cafe_279604cuda3std3__45__cpo3endE[1];
.global .align 1 .b8 _ZN40_INTERNAL_d324c83f_4_k_cu_3790cafe_279604cuda3std3__45__cpo6cbeginE[1];
.global .align 1 .b8 _ZN40_INTERNAL_d324c83f_4_k_cu_3790cafe_279604cuda3std3__45__cpo4cendE[1];
.global .align 1 .b8 _ZN40_INTERNAL_d324c83f_4_k_cu_3790cafe_279604cuda3std3__45__cpo6rbeginE[1];
.global .align 1 .b8 _ZN40_INTERNAL_d324c83f_4_k_cu_3790cafe_279604cuda3std3__45__cpo4rendE[1];
.global .align 1 .b8 _ZN40_INTERNAL_d324c83f_4_k_cu_3790cafe_279604cuda3std3__45__cpo7crbeginE[1];
.global .align 1 .b8 _ZN40_INTERNAL_d324c83f_4_k_cu_3790cafe_279604cuda3std3__45__cpo5crendE[1];
.global .align 1 .b8 _ZN40_INTERNAL_d324c83f_4_k_cu_3790cafe_279604cuda3std3__442_GLOBAL__N__d324c83f_4_k_cu_3790cafe_279606ignoreE[1];
.global .align 1 .b8 _ZN40_INTERNAL_d324c83f_4_k_cu_3790cafe_279604cuda3std3__419piecewise_constructE[1];
.global .align 1 .b8 _ZN40_INTERNAL_d324c83f_4_k_cu_3790cafe_279604cuda3std3__48in_placeE[1];
.global .align 1 .b8 _ZN40_INTERNAL_d324c83f_4_k_cu_3790cafe_279604cuda3std3__420unreachable_sentinelE[1];
.global .align 1 .b8 _ZN40_INTERNAL_d324c83f_4_k_cu_3790cafe_279604cuda3std3__47nulloptE[1];
.global .align 1 .b8 _ZN40_INTERNAL_d324c83f_4_k_cu_3790cafe_279604cuda3std3__48unexpectE[1];
.global .align 1 .b8 _ZN40_INTERNAL_d324c83f_4_k_cu_3790cafe_279604cuda3std6ranges3__45__cpo4swapE[1];
.global .align 1 .b8 _ZN40_INTERNAL_d324c83f_4_k_cu_3790cafe_279604cuda3std6ranges3__45__cpo9iter_moveE[1];
.global .align 1 .b8 _ZN40_INTERNAL_d324c83f_4_k_cu_3790cafe_279604cuda3std6ranges3__45__cpo5beginE[1];
.global .align 1 .b8 _ZN40_INTERNAL_d324c83f_4_k_cu_3790cafe_279604cuda3std6ranges3__45__cpo3endE[1];
.global .align 1 .b8 _ZN40_INTERNAL_d324c83f_4_k_cu_3790cafe_279604cuda3std6ranges3__45__cpo6cbeginE[1];
.global .align 1 .b8 _ZN40_INTERNAL_d324c83f_4_k_cu_3790cafe_279604cuda3std6ranges3__45__cpo4cendE[1];
.global .align 1 .b8 _ZN40_INTERNAL_d324c83f_4_k_cu_3790cafe_279604cuda3std6ranges3__45__cpo7advanceE[1];
.global .align 1 .b8 _ZN40_INTERNAL_d324c83f_4_k_cu_3790cafe_279604cuda3std6ranges3__45__cpo9iter_swapE[1];
.global .align 1 .b8 _ZN40_INTERNAL_d324c83f_4_k_cu_3790cafe_279604cuda3std6ranges3__45__cpo4nextE[1];
.global .align 1 .b8 _ZN40_INTERNAL_d324c83f_4_k_cu_3790cafe_279604cuda3std6ranges3__45__cpo4prevE[1];
.global .align 1 .b8 _ZN40_INTERNAL_d324c83f_4_k_cu_3790cafe_279604cuda3std6ranges3__45__cpo4dataE[1];
.global .align 1 .b8 _ZN40_INTERNAL_d324c83f_4_k_cu_3790cafe_279604cuda3std6ranges3__45__cpo5cdataE[1];
.global .align 1 .b8 _ZN40_INTERNAL_d324c83f_4_k_cu_3790cafe_279604cuda3std6ranges3__45__cpo4sizeE[1];
.global .align 1 .b8 _ZN40_INTERNAL_d324c83f_4_k_cu_3790cafe_279604cuda3std6ranges3__45__cpo5ssizeE[1];
.global .align 1 .b8 _ZN40_INTERNAL_d324c83f_4_k_cu_3790cafe_279604cuda3std6ranges3__45__cpo8distanceE[1];
.global .align 1 .b8 _ZN40_INTERNAL_d324c83f_4_k_cu_3790cafe_279606thrust24THRUST_300001_SM_1000_NS8cuda_cub3parE[1];
.global .align 1 .b8 _ZN40_INTERNAL_d324c83f_4_k_cu_3790cafe_279606thrust24THRUST_300001_SM_1000_NS8cuda_cub10par_nosyncE[1];
.global .align 1 .b8 _ZN40_INTERNAL_d324c83f_4_k_cu_3790cafe_279606thrust24THRUST_300001_SM_1000_NS6system6detail10sequential3seqE[1];
.global .align 1 .b8 _ZN40_INTERNAL_d324c83f_4_k_cu_3790cafe_279606thrust24THRUST_300001_SM_1000_NS6system3cpp3parE[1];
.global .align 1 .b8 _ZN40_INTERNAL_d324c83f_4_k_cu_3790cafe_279606thrust24THRUST_300001_SM_1000_NS12placeholders2_1E[1];
.global .align 1 .b8 _ZN40_INTERNAL_d324c83f_4_k_cu_3790cafe_279606thrust24THRUST_300001_SM_1000_NS12placeholders2_2E[1];
.global .align 1 .b8 _ZN40_INTERNAL_d324c83f_4_k_cu_3790cafe_279606thrust24THRUST_300001_SM_1000_NS12placeholders2_3E[1];
.global .align 1 .b8 _ZN40_INTERNAL_d324c83f_4_k_cu_3790cafe_279606thrust24THRUST_300001_SM_1000_NS12placeholders2_4E[1];
.global .align 1 .b8 _ZN40_INTERNAL_d324c83f_4_k_cu_3790cafe_279606thrust24THRUST_300001_SM_1000_NS12placeholders2_5E[1];
.global .align 1 .b8 _ZN40_INTERNAL_d324c83f_4_k_cu_3790cafe_279606thrust24THRUST_300001_SM_1000_NS12placeholders2_6E[1];
.global .align 1 .b8 _ZN40_INTERNAL_d324c83f_4_k_cu_3790cafe_279606thrust24THRUST_300001_SM_1000_NS12placeholders2_7E[1];
.global .align 1 .b8 _ZN40_INTERNAL_d324c83f_4_k_cu_3790cafe_279606thrust24THRUST_300001_SM_1000_NS12placeholders2_8E[1];
.global .align 1 .b8 _ZN40_INTERNAL_d324c83f_4_k_cu_3790cafe_279606thrust24THRUST_300001_SM_1000_NS12placeholders2_9E[1];
.global .align 1 .b8 _ZN40_INTERNAL_d324c83f_4_k_cu_3790cafe_279606thrust24THRUST_300001_SM_1000_NS12placeholders3_10E[1];
.global .align 1 .b8 _ZN40_INTERNAL_d324c83f_4_k_cu_3790cafe_279606thrust24THRUST_300001_SM_1000_NS3seqE[1];
.global .align 1 .b8 _ZN40_INTERNAL_d324c83f_4_k_cu_3790cafe_279606thrust24THRUST_300001_SM_1000_NS6deviceE[1];

.visible .entry _ZN3cub18CUB_300001_SM_10006detail11EmptyKernelIvEEvv()
{


	ret;

}


// ===== COMPILED SASS (sm_100) =====

	.target	sm_100

	.elftype	@"ET_EXEC"


//--------------------- .note.nv.tkinfo           --------------------------
	.section	.note.nv.tkinfo,"",@"SHT_NOTE"
	.sectionflags	@"SHF_NOTE_NV_TKINFO"
	.tkinfo
        /*0018*/ 	.word	0x00000002
        /*0030*/ 	.string	""
        /*0030*/ 	.string	"ptxas"
        /*0030*/ 	.string	"Cuda compilation tools, release 13.0, V13.0.88"
        /*0030*/ 	.string	"Build cuda_13.0.r13.0/compiler.36424714_0"
        /*0030*/ 	.string	"-arch sm_100 -m 64 "



//--------------------- .note.nv.cuinfo           --------------------------
	.section	.note.nv.cuinfo,"",@"SHT_NOTE"
	.sectionflags	@"SHF_NOTE_NV_CUINFO"
        /*0018*/ 	.short	0x0002
        /*001a*/ 	.short	0x0064
        /*001c*/ 	.short	0x0082
	.zero		2


//--------------------- .nv.info                  --------------------------
	.section	.nv.info,"",@"SHT_CUDA_INFO"
	.align	4


	//----- nvinfo : EIATTR_REGCOUNT
	.align		4
        /*0000*/ 	.byte	0x04, 0x2f
        /*0002*/ 	.short	(.L_55 - .L_54)
	.align		4
.L_54:
        /*0004*/ 	.word	index@(_ZN3cub18CUB_300001_SM_10006detail11EmptyKernelIvEEvv)
        /*0008*/ 	.word	0x00000004


	//----- nvinfo : EIATTR_FRAME_SIZE
	.align		4
.L_55:
        /*000c*/ 	.byte	0x04, 0x11
        /*000e*/ 	.short	(.L_57 - .L_56)
	.align		4
.L_56:
        /*0010*/ 	.word	index@(_ZN3cub18CUB_300001_SM_10006detail11EmptyKernelIvEEvv)
        /*0014*/ 	.word	0x00000000


	//----- nvinfo : EIATTR_MIN_STACK_SIZE
	.align		4
.L_57:
        /*0018*/ 	.byte	0x04, 0x12
        /*001a*/ 	.short	(.L_59 - .L_58)
	.align		4
.L_58:
        /*001c*/ 	.word	index@(_ZN3cub18CUB_300001_SM_10006detail11EmptyKernelIvEEvv)
        /*0020*/ 	.word	0x00000000
.L_59:


//--------------------- .nv.compat                --------------------------
	.section	.nv.compat,"",@"SHT_CUDA_COMPAT_INFO"
	.align	4
        /*0000*/ 	.byte	0x02, 0x09, 0x00, 0x00, 0x02, 0x02, 0x01, 0x00, 0x02, 0x05, 0x05, 0x00, 0x03, 0x07, 0x01, 0x01
        /*0010*/ 	.byte	0x02, 0x03, 0x00, 0x00, 0x02, 0x06, 0x01, 0x00, 0x04, 0x0b, 0x08, 0x00, 0x09, 0x00, 0x00, 0x00
        /*0020*/ 	.byte	0x00, 0x00, 0x00, 0x00


//--------------------- .nv.info._ZN3cub18CUB_300001_SM_10006detail11EmptyKernelIvEEvv --------------------------
	.section	.nv.info._ZN3cub18CUB_300001_SM_10006detail11EmptyKernelIvEEvv,"",@"SHT_CUDA_INFO"
	.sectionflags	@""
	.align	4


	//----- nvinfo : EIATTR_CUDA_API_VERSION
	.align		4
        /*0000*/ 	.byte	0x04, 0x37
        /*0002*/ 	.short	(.L_61 - .L_60)
.L_60:
        /*0004*/ 	.word	0x00000082


	//----- nvinfo : EIATTR_SPARSE_MMA_MASK
	.align		4
.L_61:
        /*0008*/ 	.byte	0x03, 0x50
        /*000a*/ 	.short	0x0000


	//----- nvinfo : EIATTR_MAXREG_COUNT
	.align		4
        /*000c*/ 	.byte	0x03, 0x1b
        /*000e*/ 	.short	0x00ff


	//----- nvinfo : EIATTR_MERCURY_ISA_VERSION
	.align		4
        /*0010*/ 	.byte	0x03, 0x5f
        /*0012*/ 	.short	0x0101


	//----- nvinfo : EIATTR_VRC_CTA_INIT_COUNT
	.align		4
        /*0014*/ 	.byte	0x02, 0x4a
	.zero		1
	.zero		1


	//----- nvinfo : EIATTR_EXIT_INSTR_OFFSETS
	.align		4
        /*0018*/ 	.byte	0x04, 0x1c
        /*001a*/ 	.short	(.L_63 - .L_62)


	//   ....[0]....
.L_62:
        /*001c*/ 	.word	0x00000010


	//----- nvinfo : EIATTR_SW_WAR
	.align		4
.L_63:
        /*0020*/ 	.byte	0x04, 0x36
        /*0022*/ 	.short	(.L_65 - .L_64)
.L_64:
        /*0024*/ 	.word	0x00000008
.L_65:


//--------------------- .nv.callgraph             --------------------------
	.section	.nv.callgraph,"",@"SHT_CUDA_CALLGRAPH"
	.align	4
	.sectionentsize	8
	.align		4
        /*0000*/ 	.word	0x00000000
	.align		4
        /*0004*/ 	.word	0xffffffff
	.align		4
        /*0008*/ 	.word	0x00000000
	.align		4
        /*000c*/ 	.word	0xfffffffe
	.align		4
        /*0010*/ 	.word	0x00000000
	.align		4
        /*0014*/ 	.word	0xfffffffd
	.align		4
        /*0018*/ 	.word	0x00000000
	.align		4
        /*001c*/ 	.word	0xfffffffc


//--------------------- .nv.constant4             --------------------------
	.section	.nv.constant4,"a",@progbits
	.align	8
	.align		8
.nv.constant4:
        /*0000*/ 	.dword	precalc_xorwow_matrix
	.align		8
        /*0008*/ 	.dword	precalc_xorwow_offset_matrix
	.align		8
        /*0010*/ 	.dword	mrg32k3aM1
	.align		8
        /*0018*/ 	.dword	mrg32k3aM2
	.align		8
        /*0020*/ 	.dword	mrg32k3aM1SubSeq
	.align		8
        /*0028*/ 	.dword	mrg32k3aM2SubSeq
	.align		8
        /*0030*/ 	.dword	mrg32k3aM1Seq
	.align		8
        /*0038*/ 	.dword	mrg32k3aM2Seq
	.align		8
        /*0040*/ 	.dword	_ZN40_INTERNAL_d324c83f_4_k_cu_3790cafe_283904cuda3std3__45__cpo5beginE
	.align		8
        /*0048*/ 	.dword	_ZN40_INTERNAL_d324c83f_4_k_cu_3790cafe_283904cuda3std3__45__cpo3endE
	.align		8
        /*0050*/ 	.dword	_ZN40_INTERNAL_d324c83f_4_k_cu_3790cafe_283904cuda3std3__45__cpo6cbeginE
	.align		8
        /*0058*/ 	.dword	_ZN40_INTERNAL_d324c83f_4_k_cu_3790cafe_283904cuda3std3__45__cpo4cendE
	.align		8
        /*0060*/ 	.dword	_ZN40_INTERNAL_d324c83f_4_k_cu_3790cafe_283904cuda3std3__45__cpo6rbeginE
	.align		8
        /*0068*/ 	.dword	_ZN40_INTERNAL_d324c83f_4_k_cu_3790cafe_283904cuda3std3__45__cpo4rendE
	.align		8
        /*0070*/ 	.dword	_ZN40_INTERNAL_d324c83f_4_k_cu_3790cafe_283904cuda3std3__45__cpo7crbeginE
	.align		8
        /*0078*/ 	.dword	_ZN40_INTERNAL_d324c83f_4_k_cu_3790cafe_283904cuda3std3__45__cpo5crendE
	.align		8
        /*0080*/ 	.dword	_ZN40_INTERNAL_d324c83f_4_k_cu_3790cafe_283904cuda3std3__442_GLOBAL__N__d324c83f_4_k_cu_3790cafe_283906ignoreE
	.align		8
        /*0088*/ 	.dword	_ZN40_INTERNAL_d324c83f_4_k_cu_3790cafe_283904cuda3std3__419piecewise_constructE
	.align		8
        /*0090*/ 	.dword	_ZN40_INTERNAL_d324c83f_4_k_cu_3790cafe_283904cuda3std3__48in_placeE
	.align		8
        /*0098*/ 	.dword	_ZN40_INTERNAL_d324c83f_4_k_cu_3790cafe_283904cuda3std3__420unreachable_sentinelE
	.align		8
        /*00a0*/ 	.dword	_ZN40_INTERNAL_d324c83f_4_k_cu_3790cafe_283904cuda3std3__47nulloptE
	.align		8
        /*00a8*/ 	.dword	_ZN40_INTERNAL_d324c83f_4_k_cu_3790cafe_283904cuda3std3__48unexpectE
	.align		8
        /*00b0*/ 	.dword	_ZN40_INTERNAL_d324c83f_4_k_cu_3790cafe_283904cuda3std6ranges3__45__cpo4swapE
	.align		8
        /*00b8*/ 	.dword	_ZN40_INTERNAL_d324c83f_4_k_cu_3790cafe_283904cuda3std6ranges3__45__cpo9iter_moveE
	.align		8
        /*00c0*/ 	.dword	_ZN40_INTERNAL_d324c83f_4_k_cu_3790cafe_283904cuda3std6ranges3__45__cpo5beginE
	.align		8
        /*00c8*/ 	.dword	_ZN40_INTERNAL_d324c83f_4_k_cu_3790cafe_283904cuda3std6ranges3__45__cpo3endE
	.align		8
        /*00d0*/ 	.dword	_ZN40_INTERNAL_d324c83f_4_k_cu_3790cafe_283904cuda3std6ranges3__45__cpo6cbeginE
	.align		8
        /*00d8*/ 	.dword	_ZN40_INTERNAL_d324c83f_4_k_cu_3790cafe_283904cuda3std6ranges3__45__cpo4cendE
	.align		8
        /*00e0*/ 	.dword	_ZN40_INTERNAL_d324c83f_4_k_cu_3790cafe_283904cuda3std6ranges3__45__cpo7advanceE
	.align		8
        /*00e8*/ 	.dword	_ZN40_INTERNAL_d324c83f_4_k_cu_3790cafe_283904cuda3std6ranges3__45__cpo9iter_swapE
	.align		8
        /*00f0*/ 	.dword	_ZN40_INTERNAL_d324c83f_4_k_cu_3790cafe_283904cuda3std6ranges3__45__cpo4nextE
	.align		8
        /*00f8*/ 	.dword	_ZN40_INTERNAL_d324c83f_4_k_cu_3790cafe_283904cuda3std6ranges3__45__cpo4prevE
	.align		8
        /*0100*/ 	.dword	_ZN40_INTERNAL_d324c83f_4_k_cu_3790cafe_283904cuda3std6ranges3__45__cpo4dataE
	.align		8
        /*0108*/ 	.dword	_ZN40_INTERNAL_d324c83f_4_k_cu_3790cafe_283904cuda3std6ranges3__45__cpo5cdataE
	.align		8
        /*0110*/ 	.dword	_ZN40_INTERNAL_d324c83f_4_k_cu_3790cafe_283904cuda3std6ranges3__45__cpo4sizeE
	.align		8
        /*0118*/ 	.dword	_ZN40_INTERNAL_d324c83f_4_k_cu_3790cafe_283904cuda3std6ranges3__45__cpo5ssizeE
	.align		8
        /*0120*/ 	.dword	_ZN40_INTERNAL_d324c83f_4_k_cu_3790cafe_283904cuda3std6ranges3__45__cpo8distanceE
	.align		8
        /*0128*/ 	.dword	_ZN40_INTERNAL_d324c83f_4_k_cu_3790cafe_283906thrust24THRUST_300001_SM_1000_NS8cuda_cub3parE
	.align		8
        /*0130*/ 	.dword	_ZN40_INTERNAL_d324c83f_4_k_cu_3790cafe_283906thrust24THRUST_300001_SM_1000_NS8cuda_cub10par_nosyncE
	.align		8
        /*0138*/ 	.dword	_ZN40_INTERNAL_d324c83f_4_k_cu_3790cafe_283906thrust24THRUST_300001_SM_1000_NS6system6detail10sequential3seqE
	.align		8
        /*0140*/ 	.dword	_ZN40_INTERNAL_d324c83f_4_k_cu_3790cafe_283906thrust24THRUST_300001_SM_1000_NS6system3cpp3parE
	.align		8
        /*0148*/ 	.dword	_ZN40_INTERNAL_d324c83f_4_k_cu_3790cafe_283906thrust24THRUST_300001_SM_1000_NS12placeholders2_1E
	.align		8
        /*0150*/ 	.dword	_ZN40_INTERNAL_d324c83f_4_k_cu_3790cafe_283906thrust24THRUST_300001_SM_1000_NS12placeholders2_2E
	.align		8
        /*0158*/ 	.dword	_ZN40_INTERNAL_d324c83f_4_k_cu_3790cafe_283906thrust24THRUST_300001_SM_1000_NS12placeholders2_3E
	.align		8
        /*0160*/ 	.dword	_ZN40_INTERNAL_d324c83f_4_k_cu_3790cafe_283906thrust24THRUST_300001_SM_1000_NS12placeholders2_4E
	.align		8
        /*0168*/ 	.dword	_ZN40_INTERNAL_d324c83f_4_k_cu_3790cafe_283906thrust24THRUST_300001_SM_1000_NS12placeholders2_5E
	.align		8
        /*0170*/ 	.dword	_ZN40_INTERNAL_d324c83f_4_k_cu_3790cafe_283906thrust24THRUST_300001_SM_1000_NS12placeholders2_6E
	.align		8
        /*0178*/ 	.dword	_ZN40_INTERNAL_d324c83f_4_k_cu_3790cafe_283906thrust24THRUST_300001_SM_1000_NS12placeholders2_7E
	.align		8
        /*0180*/ 	.dword	_ZN40_INTERNAL_d324c83f_4_k_cu_3790cafe_283906thrust24THRUST_300001_SM_1000_NS12placeholders2_8E
	.align		8
        /*0188*/ 	.dword	_ZN40_INTERNAL_d324c83f_4_k_cu_3790cafe_283906thrust24THRUST_300001_SM_1000_NS12placeholders2_9E
	.align		8
        /*0190*/ 	.dword	_ZN40_INTERNAL_d324c83f_4_k_cu_3790cafe_283906thrust24THRUST_300001_SM_1000_NS12placeholders3_10E
	.align		8
        /*0198*/ 	.dword	_ZN40_INTERNAL_d324c83f_4_k_cu_3790cafe_283906thrust24THRUST_300001_SM_1000_NS3seqE
	.align		8
        /*01a0*/ 	.dword	_ZN40_INTERNAL_d324c83f_4_k_cu_3790cafe_283906thrust24THRUST_300001_SM_1000_NS6deviceE


//--------------------- .nv.constant3             --------------------------
	.section	.nv.constant3,"a",@progbits
	.align	8
.nv.constant3:
	.type		__cr_lgamma_table,@object
	.size		__cr_lgamma_table,(.L_8 - __cr_lgamma_table)
__cr_lgamma_table:
        /*0000*/ 	.byte	0x00, 0x00, 0x00, 0x00, 0x00, 0x00, 0x00, 0x00, 0x00, 0x00, 0x00, 0x00, 0x00, 0x00, 0x00, 0x00
        /*0010*/ 	.byte	0xef, 0x39, 0xfa, 0xfe, 0x42, 0x2e, 0xe6, 0x3f, 0x02, 0x20, 0x2a, 0xfa, 0x0b, 0xab, 0xfc, 0x3f
        /*0020*/ 	.byte	0xf9, 0x2c, 0x92, 0x7c, 0xa7, 0x6c, 0x09, 0x40, 0xc9, 0x79, 0x44, 0x3c, 0x64, 0x26, 0x13, 0x40
        /*0030*/ 	.byte	0xca, 0x01, 0xcf, 0x3a, 0x27, 0x51, 0x1a, 0x40, 0x30, 0xcc, 0x2d, 0xf3, 0xe1, 0x0c, 0x21, 0x40
        /*0040*/ 	.byte	0x0d, 0xb7, 0xfc, 0x82, 0x8e, 0x35, 0x25, 0x40
.L_8:


//--------------------- .text._ZN3cub18CUB_300001_SM_10006detail11EmptyKernelIvEEvv --------------------------
	.section	.text._ZN3cub18CUB_300001_SM_10006detail11EmptyKernelIvEEvv,"ax",@progbits
	.align	128
        .global         _ZN3cub18CUB_300001_SM_10006detail11EmptyKernelIvEEvv
        .type           _ZN3cub18CUB_300001_SM_10006detail11EmptyKernelIvEEvv,@function
        .size           _ZN3cub18CUB_300001_SM_10006detail11EmptyKernelIvEEvv,(.L_x_1 - _ZN3cub18CUB_300001_SM_10006detail11EmptyKernelIvEEvv)
        .other          _ZN3cub18CUB_300001_SM_10006detail11EmptyKernelIvEEvv,@"STO_CUDA_ENTRY STV_DEFAULT"
_ZN3cub18CUB_300001_SM_10006detail11EmptyKernelIvEEvv:
.text._ZN3cub18CUB_300001_SM_10006detail11EmptyKernelIvEEvv:
[----:B------:R-:W-:Y:S01]  /*0000*/  LDC R1, c[0x0][0x37c] ;  /* 0x0000df00ff017b82 */ /* 0x000fe20000000800 */
[----:B------:R-:W-:Y:S05]  /*0010*/  EXIT ;  /* 0x000000000000794d */ /* 0x000fea0003800000 */
.L_x_0:
[----:B------:R-:W-:-:S00]  /*0020*/  BRA `(.L_x_0) ;  /* 0xfffffffc00fc7947 */ /* 0x000fc0000383ffff */
[----:B------:R-:W-:-:S00]  /*0030*/  NOP ;  /* 0x0000000000007918 */ /* 0x000fc00000000000 */
        /* <DEDUP_REMOVED lines=12> */
.L_x_1:


//--------------------- .nv.global.init           --------------------------
	.section	.nv.global.init,"aw",@progbits
	.align	4
.nv.global.init:
	.type		mrg32k3aM1SubSeq,@object
	.size		mrg32k3aM1SubSeq,(mrg32k3aM2SubSeq - mrg32k3aM1SubSeq)
mrg32k3aM1SubSeq:
        /*0000*/ 	.byte	0x0b, 0xcc, 0xee, 0x04, 0x73, 0x29, 0x8b, 0x6f, 0xf6, 0x53, 0x03, 0xf6, 0x23, 0xf6, 0xea, 0xda
        /* <DEDUP_REMOVED lines=125> */
	.type		mrg32k3aM2SubSeq,@object
	.size		mrg32k3aM2SubSeq,(mrg32k3aM1 - mrg32k3aM2SubSeq)
mrg32k3aM2SubSeq:
        /* <DEDUP_REMOVED lines=126> */
	.type		mrg32k3aM1,@object
	.size		mrg32k3aM1,(mrg32k3aM1Seq - mrg32k3aM1)
mrg32k3aM1:
        /* <DEDUP_REMOVED lines=144> */
	.type		mrg32k3aM1Seq,@object
	.size		mrg32k3aM1Seq,(mrg32k3aM2 - mrg32k3aM1Seq)
mrg32k3aM1Seq:
        /* <DEDUP_REMOVED lines=144> */
	.type		mrg32k3aM2,@object
	.size		mrg32k3aM2,(mrg32k3aM2Seq - mrg32k3aM2)
mrg32k3aM2:
        /* <DEDUP_REMOVED lines=144> */
	.type		mrg32k3aM2Seq,@object
	.size		mrg32k3aM2Seq,(precalc_xorwow_matrix - mrg32k3aM2Seq)
mrg32k3aM2Seq:
        /* <DEDUP_REMOVED lines=144> */
	.type		precalc_xorwow_matrix,@object
	.size		precalc_xorwow_matrix,(precalc_xorwow_offset_matrix - precalc_xorwow_matrix)
precalc_xorwow_matrix:
        /* <DEDUP_REMOVED lines=6400> */
	.type		precalc_xorwow_offset_matrix,@object
	.size		precalc_xorwow_offset_matrix,(.L_1 - precalc_xorwow_offset_matrix)
precalc_xorwow_offset_matrix:
        /* <DEDUP_REMOVED lines=6400> */
.L_1:


//--------------------- .nv.shared.reserved.0     --------------------------
	.section	.nv.shared.reserved.0,"aw",@nobits
	.weak		__nv_reservedSMEM_offset_0_alias
	.size		__nv_reservedSMEM_offset_0_alias, 0, 64
	.other		__nv_reservedSMEM_offset_0_alias,@"STO_CUDA_RESERVED_SHARED STV_DEFAULT"
__nv_reservedSMEM_offset_0_alias:
	.zero		0
	.zero		64


//--------------------- .nv.global                --------------------------
	.section	.nv.global,"aw",@nobits
.nv.global:
	.type		_ZN40_INTERNAL_d324c83f_4_k_cu_3790cafe_283906thrust24THRUST_300001_SM_1000_NS12placeholders2_8E,@object
	.size		_ZN40_INTERNAL_d324c83f_4_k_cu_3790cafe_283906thrust24THRUST_300001_SM_1000_NS12placeholders2_8E,(_ZN40_INTERNAL_d324c83f_4_k_cu_3790cafe_283904cuda3std3__442_GLOBAL__N__d324c83f_4_k_cu_3790cafe_283906ignoreE - _ZN40_INTERNAL_d324c83f_4_k_cu_3790cafe_283906thrust24THRUST_300001_SM_1000_NS12placeholders2_8E)
_ZN40_INTERNAL_d324c83f_4_k_cu_3790cafe_283906thrust24THRUST_300001_SM_1000_NS12placeholders2_8E:
	.zero		1
	.type		_ZN40_INTERNAL_d324c83f_4_k_cu_3790cafe_283904cuda3std3__442_GLOBAL__N__d324c83f_4_k_cu_3790cafe_283906ignoreE,@object
	.size		_ZN40_INTERNAL_d324c83f_4_k_cu_3790cafe_283904cuda3std3__442_GLOBAL__N__d324c83f_4_k_cu_3790cafe_283906ignoreE,(_ZN40_INTERNAL_d324c83f_4_k_cu_3790cafe_283904cuda3std6ranges3__45__cpo4dataE - _ZN40_INTERNAL_d324c83f_4_k_cu_3790cafe_283904cuda3std3__442_GLOBAL__N__d324c83f_4_k_cu_3790cafe_283906ignoreE)
_ZN40_INTERNAL_d324c83f_4_k_cu_3790cafe_283904cuda3std3__442_GLOBAL__N__d324c83f_4_k_cu_3790cafe_283906ignoreE:
	.zero		1
	.type		_ZN40_INTERNAL_d324c83f_4_k_cu_3790cafe_283904cuda3std6ranges3__45__cpo4dataE,@object
	.size		_ZN40_INTERNAL_d324c83f_4_k_cu_3790cafe_283904cuda3std6ranges3__45__cpo4dataE,(_ZN40_INTERNAL_d324c83f_4_k_cu_3790cafe_283906thrust24THRUST_300001_SM_1000_NS6system3cpp3parE - _ZN40_INTERNAL_d324c83f_4_k_cu_3790cafe_283904cuda3std6ranges3__45__cpo4dataE)
_ZN40_INTERNAL_d324c83f_4_k_cu_3790cafe_283904cuda3std6ranges3__45__cpo4dataE:
	.zero		1
	.type		_ZN40_INTERNAL_d324c83f_4_k_cu_3790cafe_283906thrust24THRUST_300001_SM_1000_NS6system3cpp3parE,@object
	.size		_ZN40_INTERNAL_d324c83f_4_k_cu_3790cafe_283906thrust24THRUST_300001_SM_1000_NS6system3cpp3parE,(_ZN40_INTERNAL_d324c83f_4_k_cu_3790cafe_283904cuda3std3__45__cpo5beginE - _ZN40_INTERNAL_d324c83f_4_k_cu_3790cafe_283906thrust24THRUST_300001_SM_1000_NS6system3cpp3parE)
_ZN40_INTERNAL_d324c83f_4_k_cu_3790cafe_283906thrust24THRUST_300001_SM_1000_NS6system3cpp3parE:
	.zero		1
	.type		_ZN40_INTERNAL_d324c83f_4_k_cu_3790cafe_283904cuda3std3__45__cpo5beginE,@object
	.size		_ZN40_INTERNAL_d324c83f_4_k_cu_3790cafe_283904cuda3std3__45__cpo5beginE,(_ZN40_INTERNAL_d324c83f_4_k_cu_3790cafe_283904cuda3std6ranges3__45__cpo5beginE - _ZN40_INTERNAL_d324c83f_4_k_cu_3790cafe_283904cuda3std3__45__cpo5beginE)
_ZN40_INTERNAL_d324c83f_4_k_cu_3790cafe_283904cuda3std3__45__cpo5beginE:
	.zero		1
	.type		_ZN40_INTERNAL_d324c83f_4_k_cu_3790cafe_283904cuda3std6ranges3__45__cpo5beginE,@object
	.size		_ZN40_INTERNAL_d324c83f_4_k_cu_3790cafe_283904cuda3std6ranges3__45__cpo5beginE,(_ZN40_INTERNAL_d324c83f_4_k_cu_3790cafe_283906thrust24THRUST_300001_SM_1000_NS6deviceE - _ZN40_INTERNAL_d324c83f_4_k_cu_3790cafe_283904cuda3std6ranges3__45__cpo5beginE)
_ZN40_INTERNAL_d324c83f_4_k_cu_3790cafe_283904cuda3std6ranges3__45__cpo5beginE:
	.zero		1
	.type		_ZN40_INTERNAL_d324c83f_4_k_cu_3790cafe_283906thrust24THRUST_300001_SM_1000_NS6deviceE,@object
	.size		_ZN40_INTERNAL_d324c83f_4_k_cu_3790cafe_283906thrust24THRUST_300001_SM_1000_NS6deviceE,(_ZN40_INTERNAL_d324c83f_4_k_cu_3790cafe_283904cuda3std3__47nulloptE - _ZN40_INTERNAL_d324c83f_4_k_cu_3790cafe_283906thrust24THRUST_300001_SM_1000_NS6deviceE)
_ZN40_INTERNAL_d324c83f_4_k_cu_3790cafe_283906thrust24THRUST_300001_SM_1000_NS6deviceE:
	.zero		1
	.type		_ZN40_INTERNAL_d324c83f_4_k_cu_3790cafe_283904cuda3std3__47nulloptE,@object
	.size		_ZN40_INTERNAL_d324c83f_4_k_cu_3790cafe_283904cuda3std3__47nulloptE,(_ZN40_INTERNAL_d324c83f_4_k_cu_3790cafe_283904cuda3std6ranges3__45__cpo8distanceE - _ZN40_INTERNAL_d324c83f_4_k_cu_3790cafe_283904cuda3std3__47nulloptE)
_ZN40_INTERNAL_d324c83f_4_k_cu_3790cafe_283904cuda3std3__47nulloptE:
	.zero		1
	.type		_ZN40_INTERNAL_d324c83f_4_k_cu_3790cafe_283904cuda3std6ranges3__45__cpo8distanceE,@object
	.size		_ZN40_INTERNAL_d324c83f_4_k_cu_3790cafe_283904cuda3std6ranges3__45__cpo8distanceE,(_ZN40_INTERNAL_d324c83f_4_k_cu_3790cafe_283906thrust24THRUST_300001_SM_1000_NS12placeholders2_4E - _ZN40_INTERNAL_d324c83f_4_k_cu_3790cafe_283904cuda3std6ranges3__45__cpo8distanceE)
_ZN40_INTERNAL_d324c83f_4_k_cu_3790cafe_283904cuda3std6ranges3__45__cpo8distanceE:
	.zero		1
	.type		_ZN40_INTERNAL_d324c83f_4_k_cu_3790cafe_283906thrust24THRUST_300001_SM_1000_NS12placeholders2_4E,@object
	.size		_ZN40_INTERNAL_d324c83f_4_k_cu_3790cafe_283906thrust24THRUST_300001_SM_1000_NS12placeholders2_4E,(_ZN40_INTERNAL_d324c83f_4_k_cu_3790cafe_283904cuda3std3__45__cpo6rbeginE - _ZN40_INTERNAL_d324c83f_4_k_cu_3790cafe_283906thrust24THRUST_300001_SM_1000_NS12placeholders2_4E)
_ZN40_INTERNAL_d324c83f_4_k_cu_3790cafe_283906thrust24THRUST_300001_SM_1000_NS12placeholders2_4E:
	.zero		1
	.type		_ZN40_INTERNAL_d324c83f_4_k_cu_3790cafe_283904cuda3std3__45__cpo6rbeginE,@object
	.size		_ZN40_INTERNAL_d324c83f_4_k_cu_3790cafe_283904cuda3std3__45__cpo6rbeginE,(_ZN40_INTERNAL_d324c83f_4_k_cu_3790cafe_283904cuda3std6ranges3__45__cpo7advanceE - _ZN40_INTERNAL_d324c83f_4_k_cu_3790cafe_283904cuda3std3__45__cpo6rbeginE)
_ZN40_INTERNAL_d324c83f_4_k_cu_3790cafe_283904cuda3std3__45__cpo6rbeginE:
	.zero		1
	.type		_ZN40_INTERNAL_d324c83f_4_k_cu_3790cafe_283904cuda3std6ranges3__45__cpo7advanceE,@object
	.size		_ZN40_INTERNAL_d324c83f_4_k_cu_3790cafe_283904cuda3std6ranges3__45__cpo7advanceE,(_ZN40_INTERNAL_d324c83f_4_k_cu_3790cafe_283906thrust24THRUST_300001_SM_1000_NS12placeholders3_10E - _ZN40_INTERNAL_d324c83f_4_k_cu_3790cafe_283904cuda3std6ranges3__45__cpo7advanceE)
_ZN40_INTERNAL_d324c83f_4_k_cu_3790cafe_283904cuda3std6ranges3__45__cpo7advanceE:
	.zero		1
	.type		_ZN40_INTERNAL_d324c83f_4_k_cu_3790cafe_283906thrust24THRUST_300001_SM_1000_NS12placeholders3_10E,@object
	.size		_ZN40_INTERNAL_d324c83f_4_k_cu_3790cafe_283906thrust24THRUST_300001_SM_1000_NS12placeholders3_10E,(_ZN40_INTERNAL_d324c83f_4_k_cu_3790cafe_283904cuda3std3__48in_placeE - _ZN40_INTERNAL_d324c83f_4_k_cu_3790cafe_283906thrust24THRUST_300001_SM_1000_NS12placeholders3_10E)
_ZN40_INTERNAL_d324c83f_4_k_cu_3790cafe_283906thrust24THRUST_300001_SM_1000_NS12placeholders3_10E:
	.zero		1
	.type		_ZN40_INTERNAL_d324c83f_4_k_cu_3790cafe_283904cuda3std3__48in_placeE,@object
	.size		_ZN40_INTERNAL_d324c83f_4_k_cu_3790cafe_283904cuda3std3__48in_placeE,(_ZN40_INTERNAL_d324c83f_4_k_cu_3790cafe_283904cuda3std6ranges3__45__cpo4sizeE - _ZN40_INTERNAL_d324c83f_4_k_cu_3790cafe_283904cuda3std3__48in_placeE)
_ZN40_INTERNAL_d324c83f_4_k_cu_3790cafe_283904cuda3std3__48in_placeE:
	.zero		1
	.type		_ZN40_INTERNAL_d324c83f_4_k_cu_3790cafe_283904cuda3std6ranges3__45__cpo4sizeE,@object
	.size		_ZN40_INTERNAL_d324c83f_4_k_cu_3790cafe_283904cuda3std6ranges3__45__cpo4sizeE,(_ZN40_INTERNAL_d324c83f_4_k_cu_3790cafe_283906thrust24THRUST_300001_SM_1000_NS12placeholders2_2E - _ZN40_INTERNAL_d324c83f_4_k_cu_3790cafe_283904cuda3std6ranges3__45__cpo4sizeE)
_ZN40_INTERNAL_d324c83f_4_k_cu_3790cafe_283904cuda3std6ranges3__45__cpo4sizeE:
	.zero		1
	.type		_ZN40_INTERNAL_d324c83f_4_k_cu_3790cafe_283906thrust24THRUST_300001_SM_1000_NS12placeholders2_2E,@object
	.size		_ZN40_INTERNAL_d324c83f_4_k_cu_3790cafe_283906thrust24THRUST_300001_SM_1000_NS12placeholders2_2E,(_ZN40_INTERNAL_d324c83f_4_k_cu_3790cafe_283904cuda3std3__45__cpo6cbeginE - _ZN40_INTERNAL_d324c83f_4_k_cu_3790cafe_283906thrust24THRUST_300001_SM_1000_NS12placeholders2_2E)
_ZN40_INTERNAL_d324c83f_4_k_cu_3790cafe_283906thrust24THRUST_300001_SM_1000_NS12placeholders2_2E:
	.zero		1
	.type		_ZN40_INTERNAL_d324c83f_4_k_cu_3790cafe_283904cuda3std3__45__cpo6cbeginE,@object
	.size		_ZN40_INTERNAL_d324c83f_4_k_cu_3790cafe_283904cuda3std3__45__cpo6cbeginE,(_ZN40_INTERNAL_d324c83f_4_k_cu_3790cafe_283904cuda3std6ranges3__45__cpo6cbeginE - _ZN40_INTERNAL_d324c83f_4_k_cu_3790cafe_283904cuda3std3__45__cpo6cbeginE)
_ZN40_INTERNAL_d324c83f_4_k_cu_3790cafe_283904cuda3std3__45__cpo6cbeginE:
	.zero		1
	.type		_ZN40_INTERNAL_d324c83f_4_k_cu_3790cafe_283904cuda3std6ranges3__45__cpo6cbeginE,@object
	.size		_ZN40_INTERNAL_d324c83f_4_k_cu_3790cafe_283904cuda3std6ranges3__45__cpo6cbeginE,(_ZN40_INTERNAL_d324c83f_4_k_cu_3790cafe_283906thrust24THRUST_300001_SM_1000_NS12placeholders2_6E - _ZN40_INTERNAL_d324c83f_4_k_cu_3790cafe_283904cuda3std6ranges3__45__cpo6cbeginE)
_ZN40_INTERNAL_d324c83f_4_k_cu_3790cafe_283904cuda3std6ranges3__45__cpo6cbeginE:
	.zero		1
	.type		_ZN40_INTERNAL_d324c83f_4_k_cu_3790cafe_283906thrust24THRUST_300001_SM_1000_NS12placeholders2_6E,@object
	.size		_ZN40_INTERNAL_d324c83f_4_k_cu_3790cafe_283906thrust24THRUST_300001_SM_1000_NS12placeholders2_6E,(_ZN40_INTERNAL_d324c83f_4_k_cu_3790cafe_283904cuda3std3__45__cpo7crbeginE - _ZN40_INTERNAL_d324c83f_4_k_cu_3790cafe_283906thrust24THRUST_300001_SM_1000_NS12placeholders2_6E)
_ZN40_INTERNAL_d324c83f_4_k_cu_3790cafe_283906thrust24THRUST_300001_SM_1000_NS12placeholders2_6E:
	.zero		1
	.type		_ZN40_INTERNAL_d324c83f_4_k_cu_3790cafe_283904cuda3std3__45__cpo7crbeginE,@object
	.size		_ZN40_INTERNAL_d324c83f_4_k_cu_3790cafe_283904cuda3std3__45__cpo7crbeginE,(_ZN40_INTERNAL_d324c83f_4_k_cu_3790cafe_283904cuda3std6ranges3__45__cpo4nextE - _ZN40_INTERNAL_d324c83f_4_k_cu_3790cafe_283904cuda3std3__45__cpo7crbeginE)
_ZN40_INTERNAL_d324c83f_4_k_cu_3790cafe_283904cuda3std3__45__cpo7crbeginE:
	.zero		1
	.type		_ZN40_INTERNAL_d324c83f_4_k_cu_3790cafe_283904cuda3std6ranges3__45__cpo4nextE,@object
	.size		_ZN40_INTERNAL_d324c83f_4_k_cu_3790cafe_283904cuda3std6ranges3__45__cpo4nextE,(_ZN40_INTERNAL_d324c83f_4_k_cu_3790cafe_283904cuda3std6ranges3__45__cpo4swapE - _ZN40_INTERNAL_d324c83f_4_k_cu_3790cafe_283904cuda3std6ranges3__45__cpo4nextE)
_ZN40_INTERNAL_d324c83f_4_k_cu_3790cafe_283904cuda3std6ranges3__45__cpo4nextE:
	.zero		1
	.type		_ZN40_INTERNAL_d324c83f_4_k_cu_3790cafe_283904cuda3std6ranges3__45__cpo4swapE,@object
	.size		_ZN40_INTERNAL_d324c83f_4_k_cu_3790cafe_283904cuda3std6ranges3__45__cpo4swapE,(_ZN40_INTERNAL_d324c83f_4_k_cu_3790cafe_283906thrust24THRUST_300001_SM_1000_NS8cuda_cub10par_nosyncE - _ZN40_INTERNAL_d324c83f_4_k_cu_3790cafe_283904cuda3std6ranges3__45__cpo4swapE)
_ZN40_INTERNAL_d324c83f_4_k_cu_3790cafe_283904cuda3std6ranges3__45__cpo4swapE:
	.zero		1
	.type		_ZN40_INTERNAL_d324c83f_4_k_cu_3790cafe_283906thrust24THRUST_300001_SM_1000_NS8cuda_cub10par_nosyncE,@object
	.size		_ZN40_INTERNAL_d324c83f_4_k_cu_3790cafe_283906thrust24THRUST_300001_SM_1000_NS8cuda_cub10par_nosyncE,(_ZN40_INTERNAL_d324c83f_4_k_cu_3790cafe_283906thrust24THRUST_300001_SM_1000_NS3seqE - _ZN40_INTERNAL_d324c83f_4_k_cu_3790cafe_283906thrust24THRUST_300001_SM_1000_NS8cuda_cub10par_nosyncE)
_ZN40_INTERNAL_d324c83f_4_k_cu_3790cafe_283906thrust24THRUST_300001_SM_1000_NS8cuda_cub10par_nosyncE:
	.zero		1
	.type		_ZN40_INTERNAL_d324c83f_4_k_cu_3790cafe_283906thrust24THRUST_300001_SM_1000_NS3seqE,@object
	.size		_ZN40_INTERNAL_d324c83f_4_k_cu_3790cafe_283906thrust24THRUST_300001_SM_1000_NS3seqE,(_ZN40_INTERNAL_d324c83f_4_k_cu_3790cafe_283904cuda3std3__420unreachable_sentinelE - _ZN40_INTERNAL_d324c83f_4_k_cu_3790cafe_283906thrust24THRUST_300001_SM_1000_NS3seqE)
_ZN40_INTERNAL_d324c83f_4_k_cu_3790cafe_283906thrust24THRUST_300001_SM_1000_NS3seqE:
	.zero		1
	.type		_ZN40_INTERNAL_d324c83f_4_k_cu_3790cafe_283904cuda3std3__420unreachable_sentinelE,@object
	.size		_ZN40_INTERNAL_d324c83f_4_k_cu_3790cafe_283904cuda3std3__420unreachable_sentinelE,(_ZN40_INTERNAL_d324c83f_4_k_cu_3790cafe_283904cuda3std6ranges3__45__cpo5ssizeE - _ZN40_INTERNAL_d324c83f_4_k_cu_3790cafe_283904cuda3std3__420unreachable_sentinelE)
_ZN40_INTERNAL_d324c83f_4_k_cu_3790cafe_283904cuda3std3__420unreachable_sentinelE:
	.zero		1
	.type		_ZN40_INTERNAL_d324c83f_4_k_cu_3790cafe_283904cuda3std6ranges3__45__cpo5ssizeE,@object
	.size		_ZN40_INTERNAL_d324c83f_4_k_cu_3790cafe_283904cuda3std6ranges3__45__cpo5ssizeE,(_ZN40_INTERNAL_d324c83f_4_k_cu_3790cafe_283906thrust24THRUST_300001_SM_1000_NS12placeholders2_3E - _ZN40_INTERNAL_d324c83f_4_k_cu_3790cafe_283904cuda3std6ranges3__45__cpo5ssizeE)
_ZN40_INTERNAL_d324c83f_4_k_cu_3790cafe_283904cuda3std6ranges3__45__cpo5ssizeE:
	.zero		1
	.type		_ZN40_INTERNAL_d324c83f_4_k_cu_3790cafe_283906thrust24THRUST_300001_SM_1000_NS12placeholders2_3E,@object
	.size		_ZN40_INTERNAL_d324c83f_4_k_cu_3790cafe_283906thrust24THRUST_300001_SM_1000_NS12placeholders2_3E,(_ZN40_INTERNAL_d324c83f_4_k_cu_3790cafe_283904cuda3std3__45__cpo4cendE - _ZN40_INTERNAL_d324c83f_4_k_cu_3790cafe_283906thrust24THRUST_300001_SM_1000_NS12placeholders2_3E)
_ZN40_INTERNAL_d324c83f_4_k_cu_3790cafe_283906thrust24THRUST_300001_SM_1000_NS12placeholders2_3E:
	.zero		1
	.type		_ZN40_INTERNAL_d324c83f_4_k_cu_3790cafe_283904cuda3std3__45__cpo4cendE,@object
	.size		_ZN40_INTERNAL_d324c83f_4_k_cu_3790cafe_283904cuda3std3__45__cpo4cendE,(_ZN40_INTERNAL_d324c83f_4_k_cu_3790cafe_283904cuda3std6ranges3__45__cpo4cendE - _ZN40_INTERNAL_d324c83f_4_k_cu_3790cafe_283904cuda3std3__45__cpo4cendE)
_ZN40_INTERNAL_d324c83f_4_k_cu_3790cafe_283904cuda3std3__45__cpo4cendE:
	.zero		1
	.type		_ZN40_INTERNAL_d324c83f_4_k_cu_3790cafe_283904cuda3std6ranges3__45__cpo4cendE,@object
	.size		_ZN40_INTERNAL_d324c83f_4_k_cu_3790cafe_283904cuda3std6ranges3__45__cpo4cendE,(_ZN40_INTERNAL_d324c83f_4_k_cu_3790cafe_283906thrust24THRUST_300001_SM_1000_NS12placeholders2_7E - _ZN40_INTERNAL_d324c83f_4_k_cu_3790cafe_283904cuda3std6ranges3__45__cpo4cendE)
_ZN40_INTERNAL_d324c83f_4_k_cu_3790cafe_283904cuda3std6ranges3__45__cpo4cendE:
	.zero		1
	.type		_ZN40_INTERNAL_d324c83f_4_k_cu_3790cafe_283906thrust24THRUST_300001_SM_1000_NS12placeholders2_7E,@object
	.size		_ZN40_INTERNAL_d324c83f_4_k_cu_3790cafe_283906thrust24THRUST_300001_SM_1000_NS12placeholders2_7E,(_ZN40_INTERNAL_d324c83f_4_k_cu_3790cafe_283904cuda3std3__45__cpo5crendE - _ZN40_INTERNAL_d324c83f_4_k_cu_3790cafe_283906thrust24THRUST_300001_SM_1000_NS12placeholders2_7E)
_ZN40_INTERNAL_d324c83f_4_k_cu_3790cafe_283906thrust24THRUST_300001_SM_1000_NS12placeholders2_7E:
	.zero		1
	.type		_ZN40_INTERNAL_d324c83f_4_k_cu_3790cafe_283904cuda3std3__45__cpo5crendE,@object
	.size		_ZN40_INTERNAL_d324c83f_4_k_cu_3790cafe_283904cuda3std3__45__cpo5crendE,(_ZN40_INTERNAL_d324c83f_4_k_cu_3790cafe_283904cuda3std6ranges3__45__cpo4prevE - _ZN40_INTERNAL_d324c83f_4_k_cu_3790cafe_283904cuda3std3__45__cpo5crendE)
_ZN40_INTERNAL_d324c83f_4_k_cu_3790cafe_283904cuda3std3__45__cpo5crendE:
	.zero		1
	.type		_ZN40_INTERNAL_d324c83f_4_k_cu_3790cafe_283904cuda3std6ranges3__45__cpo4prevE,@object
	.size		_ZN40_INTERNAL_d324c83f_4_k_cu_3790cafe_283904cuda3std6ranges3__45__cpo4prevE,(_ZN40_INTERNAL_d324c83f_4_k_cu_3790cafe_283904cuda3std6ranges3__45__cpo9iter_moveE - _ZN40_INTERNAL_d324c83f_4_k_cu_3790cafe_283904cuda3std6ranges3__45__cpo4prevE)
_ZN40_INTERNAL_d324c83f_4_k_cu_3790cafe_283904cuda3std6ranges3__45__cpo4prevE:
	.zero		1
	.type		_ZN40_INTERNAL_d324c83f_4_k_cu_3790cafe_283904cuda3std6ranges3__45__cpo9iter_moveE,@object
	.size		_ZN40_INTERNAL_d324c83f_4_k_cu_3790cafe_283904cuda3std6ranges3__45__cpo9iter_moveE,(_ZN40_INTERNAL_d324c83f_4_k_cu_3790cafe_283906thrust24THRUST_300001_SM_1000_NS6system6detail10sequential3seqE - _ZN40_INTERNAL_d324c83f_4_k_cu_3790cafe_283904cuda3std6ranges3__45__cpo9iter_moveE)
_ZN40_INTERNAL_d324c83f_4_k_cu_3790cafe_283904cuda3std6ranges3__45__cpo9iter_moveE:
	.zero		1
	.type		_ZN40_INTERNAL_d324c83f_4_k_cu_3790cafe_283906thrust24THRUST_300001_SM_1000_NS6system6detail10sequential3seqE,@object
	.size		_ZN40_INTERNAL_d324c83f_4_k_cu_3790cafe_283906thrust24THRUST_300001_SM_1000_NS6system6detail10sequential3seqE,(_ZN40_INTERNAL_d324c83f_4_k_cu_3790cafe_283906thrust24THRUST_300001_SM_1000_NS12placeholders2_9E - _ZN40_INTERNAL_d324c83f_4_k_cu_3790cafe_283906thrust24THRUST_300001_SM_1000_NS6system6detail10sequential3seqE)
_ZN40_INTERNAL_d324c83f_4_k_cu_3790cafe_283906thrust24THRUST_300001_SM_1000_NS6system6detail10sequential3seqE:
	.zero		1
	.type		_ZN40_INTERNAL_d324c83f_4_k_cu_3790cafe_283906thrust24THRUST_300001_SM_1000_NS12placeholders2_9E,@object
	.size		_ZN40_INTERNAL_d324c83f_4_k_cu_3790cafe_283906thrust24THRUST_300001_SM_1000_NS12placeholders2_9E,(_ZN40_INTERNAL_d324c83f_4_k_cu_3790cafe_283904cuda3std3__419piecewise_constructE - _ZN40_INTERNAL_d324c83f_4_k_cu_3790cafe_283906thrust24THRUST_300001_SM_1000_NS12placeholders2_9E)
_ZN40_INTERNAL_d324c83f_4_k_cu_3790cafe_283906thrust24THRUST_300001_SM_1000_NS12placeholders2_9E:
	.zero		1
	.type		_ZN40_INTERNAL_d324c83f_4_k_cu_3790cafe_283904cuda3std3__419piecewise_constructE,@object
	.size		_ZN40_INTERNAL_d324c83f_4_k_cu_3790cafe_283904cuda3std3__419piecewise_constructE,(_ZN40_INTERNAL_d324c83f_4_k_cu_3790cafe_283904cuda3std6ranges3__45__cpo5cdataE - _ZN40_INTERNAL_d324c83f_4_k_cu_3790cafe_283904cuda3std3__419piecewise_constructE)
_ZN40_INTERNAL_d324c83f_4_k_cu_3790cafe_283904cuda3std3__419piecewise_constructE:
	.zero		1
	.type		_ZN40_INTERNAL_d324c83f_4_k_cu_3790cafe_283904cuda3std6ranges3__45__cpo5cdataE,@object
	.size		_ZN40_INTERNAL_d324c83f_4_k_cu_3790cafe_283904cuda3std6ranges3__45__cpo5cdataE,(_ZN40_INTERNAL_d324c83f_4_k_cu_3790cafe_283906thrust24THRUST_300001_SM_1000_NS12placeholders2_1E - _ZN40_INTERNAL_d324c83f_4_k_cu_3790cafe_283904cuda3std6ranges3__45__cpo5cdataE)
_ZN40_INTERNAL_d324c83f_4_k_cu_3790cafe_283904cuda3std6ranges3__45__cpo5cdataE:
	.zero		1
	.type		_ZN40_INTERNAL_d324c83f_4_k_cu_3790cafe_283906thrust24THRUST_300001_SM_1000_NS12placeholders2_1E,@object
	.size		_ZN40_INTERNAL_d324c83f_4_k_cu_3790cafe_283906thrust24THRUST_300001_SM_1000_NS12placeholders2_1E,(_ZN40_INTERNAL_d324c83f_4_k_cu_3790cafe_283904cuda3std3__45__cpo3endE - _ZN40_INTERNAL_d324c83f_4_k_cu_3790cafe_283906thrust24THRUST_300001_SM_1000_NS12placeholders2_1E)
_ZN40_INTERNAL_d324c83f_4_k_cu_3790cafe_283906thrust24THRUST_300001_SM_1000_NS12placeholders2_1E:
	.zero		1
	.type		_ZN40_INTERNAL_d324c83f_4_k_cu_3790cafe_283904cuda3std3__45__cpo3endE,@object
	.size		_ZN40_INTERNAL_d324c83f_4_k_cu_3790cafe_283904cuda3std3__45__cpo3endE,(_ZN40_INTERNAL_d324c83f_4_k_cu_3790cafe_283904cuda3std6ranges3__45__cpo3endE - _ZN40_INTERNAL_d324c83f_4_k_cu_3790cafe_283904cuda3std3__45__cpo3endE)
_ZN40_INTERNAL_d324c83f_4_k_cu_3790cafe_283904cuda3std3__45__cpo3endE:
	.zero		1
	.type		_ZN40_INTERNAL_d324c83f_4_k_cu_3790cafe_283904cuda3std6ranges3__45__cpo3endE,@object
	.size		_ZN40_INTERNAL_d324c83f_4_k_cu_3790cafe_283904cuda3std6ranges3__45__cpo3endE,(_ZN40_INTERNAL_d324c83f_4_k_cu_3790cafe_283906thrust24THRUST_300001_SM_1000_NS12placeholders2_5E - _ZN40_INTERNAL_d324c83f_4_k_cu_3790cafe_283904cuda3std6ranges3__45__cpo3endE)
_ZN40_INTERNAL_d324c83f_4_k_cu_3790cafe_283904cuda3std6ranges3__45__cpo3endE:
	.zero		1
	.type		_ZN40_INTERNAL_d324c83f_4_k_cu_3790cafe_283906thrust24THRUST_300001_SM_1000_NS12placeholders2_5E,@object
	.size		_ZN40_INTERNAL_d324c83f_4_k_cu_3790cafe_283906thrust24THRUST_300001_SM_1000_NS12placeholders2_5E,(_ZN40_INTERNAL_d324c83f_4_k_cu_3790cafe_283904cuda3std3__45__cpo4rendE - _ZN40_INTERNAL_d324c83f_4_k_cu_3790cafe_283906thrust24THRUST_300001_SM_1000_NS12placeholders2_5E)
_ZN40_INTERNAL_d324c83f_4_k_cu_3790cafe_283906thrust24THRUST_300001_SM_1000_NS12placeholders2_5E:
	.zero		1
	.type		_ZN40_INTERNAL_d324c83f_4_k_cu_3790cafe_283904cuda3std3__45__cpo4rendE,@object
	.size		_ZN40_INTERNAL_d324c83f_4_k_cu_3790cafe_283904cuda3std3__45__cpo4rendE,(_ZN40_INTERNAL_d324c83f_4_k_cu_3790cafe_283904cuda3std6ranges3__45__cpo9iter_swapE - _ZN40_INTERNAL_d324c83f_4_k_cu_3790cafe_283904cuda3std3__45__cpo4rendE)
_ZN40_INTERNAL_d324c83f_4_k_cu_3790cafe_283904cuda3std3__45__cpo4rendE:
	.zero		1
	.type		_ZN40_INTERNAL_d324c83f_4_k_cu_3790cafe_283904cuda3std6ranges3__45__cpo9iter_swapE,@object
	.size		_ZN40_INTERNAL_d324c83f_4_k_cu_3790cafe_283904cuda3std6ranges3__45__cpo9iter_swapE,(_ZN40_INTERNAL_d324c83f_4_k_cu_3790cafe_283904cuda3std3__48unexpectE - _ZN40_INTERNAL_d324c83f_4_k_cu_3790cafe_283904cuda3std6ranges3__45__cpo9iter_swapE)
_ZN40_INTERNAL_d324c83f_4_k_cu_3790cafe_283904cuda3std6ranges3__45__cpo9iter_swapE:
	.zero		1
	.type		_ZN40_INTERNAL_d324c83f_4_k_cu_3790cafe_283904cuda3std3__48unexpectE,@object
	.size		_ZN40_INTERNAL_d324c83f_4_k_cu_3790cafe_283904cuda3std3__48unexpectE,(_ZN40_INTERNAL_d324c83f_4_k_cu_3790cafe_283906thrust24THRUST_300001_SM_1000_NS8cuda_cub3parE - _ZN40_INTERNAL_d324c83f_4_k_cu_3790cafe_283904cuda3std3__48unexpectE)
_ZN40_INTERNAL_d324c83f_4_k_cu_3790cafe_283904cuda3std3__48unexpectE:
	.zero		1
	.type		_ZN40_INTERNAL_d324c83f_4_k_cu_3790cafe_283906thrust24THRUST_300001_SM_1000_NS8cuda_cub3parE,@object
	.size		_ZN40_INTERNAL_d324c83f_4_k_cu_3790cafe_283906thrust24THRUST_300001_SM_1000_NS8cuda_cub3parE,(.L_38 - _ZN40_INTERNAL_d324c83f_4_k_cu_3790cafe_283906thrust24THRUST_300001_SM_1000_NS8cuda_cub3parE)
_ZN40_INTERNAL_d324c83f_4_k_cu_3790cafe_283906thrust24THRUST_300001_SM_1000_NS8cuda_cub3parE:
	.zero		1
.L_38:


//--------------------- .nv.constant0._ZN3cub18CUB_300001_SM_10006detail11EmptyKernelIvEEvv --------------------------
	.section	.nv.constant0._ZN3cub18CUB_300001_SM_10006detail11EmptyKernelIvEEvv,"a",@progbits
	.sectionflags	@""
	.align	4
.nv.constant0._ZN3cub18CUB_300001_SM_10006detail11EmptyKernelIvEEvv:
	.zero		896


//--------------------- SYMBOLS --------------------------

	.type		.nv.reservedSmem.offset0,@object
	.size		.nv.reservedSmem.offset0,0x4
